//
// Generated by NVIDIA NVVM Compiler
//
// Compiler Build ID: CL-36424714
// Cuda compilation tools, release 13.0, V13.0.88
// Based on NVVM 20.0.0
//

.version 9.0
.target sm_100
.address_size 64

	// .globl	_Z20gpu_increment_atomicPi

.visible .entry _Z20gpu_increment_atomicPi(
	.param .u64 .ptr .align 1 _Z20gpu_increment_atomicPi_param_0
)
{
	.reg .b32 	%r<12>;
	.reg .b64 	%rd<5>;

	ld.param.u64 	%rd1, [_Z20gpu_increment_atomicPi_param_0];
	cvta.to.global.u64 	%rd2, %rd1;
	mov.u32 	%r1, %ctaid.x;
	mov.u32 	%r2, %ntid.x;
	mov.u32 	%r3, %tid.x;
	mad.lo.s32 	%r4, %r1, %r2, %r3;
	mul.hi.s32 	%r5, %r4, 1717986919;
	shr.u32 	%r6, %r5, 31;
	shr.s32 	%r7, %r5, 2;
	add.s32 	%r8, %r7, %r6;
	mul.lo.s32 	%r9, %r8, 10;
	sub.s32 	%r10, %r4, %r9;
	mul.wide.s32 	%rd3, %r10, 4;
	add.s64 	%rd4, %rd2, %rd3;
	atom.global.add.u32 	%r11, [%rd4], 1;
	ret;

}


// ===== COMPILED SASS (sm_100) =====

	.target	sm_100

	.elftype	@"ET_EXEC"


//--------------------- .note.nv.tkinfo           --------------------------
	.section	.note.nv.tkinfo,"",@"SHT_NOTE"
	.sectionflags	@"SHF_NOTE_NV_TKINFO"
	.tkinfo
        /*0018*/ 	.word	0x00000002
        /*0030*/ 	.string	""
        /*0030*/ 	.string	"ptxas"
        /*0030*/ 	.string	"Cuda compilation tools, release 13.0, V13.0.88"
        /*0030*/ 	.string	"Build cuda_13.0.r13.0/compiler.36424714_0"
        /*0030*/ 	.string	"-arch sm_100 -m 64 "



//--------------------- .note.nv.cuinfo           --------------------------
	.section	.note.nv.cuinfo,"",@"SHT_NOTE"
	.sectionflags	@"SHF_NOTE_NV_CUINFO"
        /*0018*/ 	.short	0x0002
        /*001a*/ 	.short	0x0064
        /*001c*/ 	.short	0x0082
	.zero		2


//--------------------- .nv.info                  --------------------------
	.section	.nv.info,"",@"SHT_CUDA_INFO"
	.align	4


	//----- nvinfo : EIATTR_REGCOUNT
	.align		4
        /*0000*/ 	.byte	0x04, 0x2f
        /*0002*/ 	.short	(.L_1 - .L_0)
	.align		4
.L_0:
        /*0004*/ 	.word	index@(_Z20gpu_increment_atomicPi)
        /*0008*/ 	.word	0x0000000a


	//----- nvinfo : EIATTR_FRAME_SIZE
	.align		4
.L_1:
        /*000c*/ 	.byte	0x04, 0x11
        /*000e*/ 	.short	(.L_3 - .L_2)
	.align		4
.L_2:
        /*0010*/ 	.word	index@(_Z20gpu_increment_atomicPi)
        /*0014*/ 	.word	0x00000000


	//----- nvinfo : EIATTR_MIN_STACK_SIZE
	.align		4
.L_3:
        /*0018*/ 	.byte	0x04, 0x12
        /*001a*/ 	.short	(.L_5 - .L_4)
	.align		4
.L_4:
        /*001c*/ 	.word	index@(_Z20gpu_increment_atomicPi)
        /*0020*/ 	.word	0x00000000
.L_5:


//--------------------- .nv.compat                --------------------------
	.section	.nv.compat,"",@"SHT_CUDA_COMPAT_INFO"
	.align	4
        /*0000*/ 	.byte	0x02, 0x09, 0x00, 0x00, 0x02, 0x02, 0x01, 0x00, 0x02, 0x05, 0x05, 0x00, 0x03, 0x07, 0x01, 0x01
        /*0010*/ 	.byte	0x02, 0x03, 0x00, 0x00, 0x02, 0x06, 0x01, 0x00, 0x04, 0x0b, 0x08, 0x00, 0x09, 0x00, 0x00, 0x00
        /*0020*/ 	.byte	0x00, 0x00, 0x00, 0x00


//--------------------- .nv.info._Z20gpu_increment_atomicPi --------------------------
	.section	.nv.info._Z20gpu_increment_atomicPi,"",@"SHT_CUDA_INFO"
	.sectionflags	@""
	.align	4


	//----- nvinfo : EIATTR_CUDA_API_VERSION
	.align		4
        /*0000*/ 	.byte	0x04, 0x37
        /*0002*/ 	.short	(.L_7 - .L_6)
.L_6:
        /*0004*/ 	.word	0x00000082


	//----- nvinfo : EIATTR_KPARAM_INFO
	.align		4
.L_7:
        /*0008*/ 	.byte	0x04, 0x17
        /*000a*/ 	.short	(.L_9 - .L_8)
.L_8:
        /*000c*/ 	.word	0x00000000
        /*0010*/ 	.short	0x0000
        /*0012*/ 	.short	0x0000
        /*0014*/ 	.byte	0x00, 0xf5, 0x21, 0x00


	//----- nvinfo : EIATTR_SPARSE_MMA_MASK
	.align		4
.L_9:
        /*0018*/ 	.byte	0x03, 0x50
        /*001a*/ 	.short	0x0000


	//----- nvinfo : EIATTR_MAXREG_COUNT
	.align		4
        /*001c*/ 	.byte	0x03, 0x1b
        /*001e*/ 	.short	0x00ff


	//----- nvinfo : EIATTR_MERCURY_ISA_VERSION
	.align		4
        /*0020*/ 	.byte	0x03, 0x5f
        /*0022*/ 	.short	0x0101


	//----- nvinfo : EIATTR_VRC_CTA_INIT_COUNT
	.align		4
        /*0024*/ 	.byte	0x02, 0x4a
	.zero		1
	.zero		1


	//----- nvinfo : EIATTR_EXIT_INSTR_OFFSETS
	.align		4
        /*0028*/ 	.byte	0x04, 0x1c
        /*002a*/ 	.short	(.L_11 - .L_10)


	//   ....[0]....
.L_10:
        /*002c*/ 	.word	0x000000e0


	//----- nvinfo : EIATTR_CBANK_PARAM_SIZE
	.align		4
.L_11:
        /*0030*/ 	.byte	0x03, 0x19
        /*0032*/ 	.short	0x0008


	//----- nvinfo : EIATTR_PARAM_CBANK
	.align		4
        /*0034*/ 	.byte	0x04, 0x0a
        /*0036*/ 	.short	(.L_13 - .L_12)
	.align		4
.L_12:
        /*0038*/ 	.word	index@(.nv.constant0._Z20gpu_increment_atomicPi)
        /*003c*/ 	.short	0x0380
        /*003e*/ 	.short	0x0008


	//----- nvinfo : EIATTR_SW_WAR
	.align		4
.L_13:
        /*0040*/ 	.byte	0x04, 0x36
        /*0042*/ 	.short	(.L_15 - .L_14)
.L_14:
        /*0044*/ 	.word	0x00000008
.L_15:


//--------------------- .nv.callgraph             --------------------------
	.section	.nv.callgraph,"",@"SHT_CUDA_CALLGRAPH"
	.align	4
	.sectionentsize	8
	.align		4
        /*0000*/ 	.word	0x00000000
	.align		4
        /*0004*/ 	.word	0xffffffff
	.align		4
        /*0008*/ 	.word	0x00000000
	.align		4
        /*000c*/ 	.word	0xfffffffe
	.align		4
        /*0010*/ 	.word	0x00000000
	.align		4
        /*0014*/ 	.word	0xfffffffd
	.align		4
        /*0018*/ 	.word	0x00000000
	.align		4
        /*001c*/ 	.word	0xfffffffc


//--------------------- .text._Z20gpu_increment_atomicPi --------------------------
	.section	.text._Z20gpu_increment_atomicPi,"ax",@progbits
	.align	128
        .global         _Z20gpu_increment_atomicPi
        .type           _Z20gpu_increment_atomicPi,@function
        .size           _Z20gpu_increment_atomicPi,(.L_x_1 - _Z20gpu_increment_atomicPi)
        .other          _Z20gpu_increment_atomicPi,@"STO_CUDA_ENTRY STV_DEFAULT"
_Z20gpu_increment_atomicPi:
.text._Z20gpu_increment_atomicPi:
[----:B------:R-:W-:Y:S01]  /*0000*/  LDC R1, c[0x0][0x37c] ;  /* 0x0000df00ff017b82 */ /* 0x000fe20000000800 */
[----:B------:R-:W0:Y:S07]  /*0010*/  S2R R5, SR_TID.X ;  /* 0x0000000000057919 */ /* 0x000e2e0000002100 */
[----:B------:R-:W0:Y:S01]  /*0020*/  S2UR UR4, SR_CTAID.X ;  /* 0x00000000000479c3 */ /* 0x000e220000002500 */
[----:B------:R-:W-:-:S07]  /*0030*/  HFMA2 R7, -RZ, RZ, 0, 5.9604644775390625e-08 ;  /* 0x00000001ff077431 */ /* 0x000fce00000001ff */
[----:B------:R-:W0:Y:S08]  /*0040*/  LDC R0, c[0x0][0x360] ;  /* 0x0000d800ff007b82 */ /* 0x000e300000000800 */
[----:B------:R-:W1:Y:S01]  /*0050*/  LDC.64 R2, c[0x0][0x380] ;  /* 0x0000e000ff027b82 */ /* 0x000e620000000a00 */
[----:B0-----:R-:W-:Y:S01]  /*0060*/  IMAD R0, R0, UR4, R5 ;  /* 0x0000000400007c24 */ /* 0x001fe2000f8e0205 */
[----:B------:R-:W0:Y:S03]  /*0070*/  LDCU.64 UR4, c[0x0][0x358] ;  /* 0x00006b00ff0477ac */ /* 0x000e260008000a00 */
[----:B------:R-:W-:-:S05]  /*0080*/  IMAD.HI R4, R0, 0x66666667, RZ ;  /* 0x6666666700047827 */ /* 0x000fca00078e02ff */
[----:B------:R-:W-:-:S04]  /*0090*/  SHF.R.U32.HI R5, RZ, 0x1f, R4 ;  /* 0x0000001fff057819 */ /* 0x000fc80000011604 */
[----:B------:R-:W-:-:S05]  /*00a0*/  LEA.HI.SX32 R5, R4, R5, 0x1e ;  /* 0x0000000504057211 */ /* 0x000fca00078ff2ff */
[----:B------:R-:W-:-:S04]  /*00b0*/  IMAD R5, R5, -0xa, R0 ;  /* 0xfffffff605057824 */ /* 0x000fc800078e0200 */
[----:B-1----:R-:W-:-:S05]  /*00c0*/  IMAD.WIDE R2, R5, 0x4, R2 ;  /* 0x0000000405027825 */ /* 0x002fca00078e0202 */
[----:B0-----:R-:W-:Y:S01]  /*00d0*/  REDG.E.ADD.STRONG.GPU desc[UR4][R2.64], R7 ;  /* 0x000000070200798e */ /* 0x001fe2000c12e104 */
[----:B------:R-:W-:Y:S05]  /*00e0*/  EXIT ;  /* 0x000000000000794d */ /* 0x000fea0003800000 */
.L_x_0:
[----:B------:R-:W-:-:S00]  /*00f0*/  BRA `(.L_x_0) ;  /* 0xfffffffc00fc7947 */ /* 0x000fc0000383ffff */
[----:B------:R-:W-:-:S00]  /*0100*/  NOP ;  /* 0x0000000000007918 */ /* 0x000fc00000000000 */
[----:B------:R-:W-:-:S00]  /*0110*/  NOP ;  /* 0x0000000000007918 */ /* 0x000fc00000000000 */
[----:B------:R-:W-:-:S00]  /*0120*/  NOP ;  /* 0x0000000000007918 */ /* 0x000fc00000000000 */
[----:B------:R-:W-:-:S00]  /*0130*/  NOP ;  /* 0x0000000000007918 */ /* 0x000fc00000000000 */
[----:B------:R-:W-:-:S00]  /*0140*/  NOP ;  /* 0x0000000000007918 */ /* 0x000fc00000000000 */
[----:B------:R-:W-:-:S00]  /*0150*/  NOP ;  /* 0x0000000000007918 */ /* 0x000fc00000000000 */
[----:B------:R-:W-:-:S00]  /*0160*/  NOP ;  /* 0x0000000000007918 */ /* 0x000fc00000000000 */
[----:B------:R-:W-:-:S00]  /*0170*/  NOP ;  /* 0x0000000000007918 */ /* 0x000fc00000000000 */
.L_x_1:


//--------------------- .nv.shared.reserved.0     --------------------------
	.section	.nv.shared.reserved.0,"aw",@nobits
	.weak		__nv_reservedSMEM_offset_0_alias
	.size		__nv_reservedSMEM_offset_0_alias, 0, 64
	.other		__nv_reservedSMEM_offset_0_alias,@"STO_CUDA_RESERVED_SHARED STV_DEFAULT"
__nv_reservedSMEM_offset_0_alias:
	.zero		0
	.zero		64


//--------------------- .nv.constant0._Z20gpu_increment_atomicPi --------------------------
	.section	.nv.constant0._Z20gpu_increment_atomicPi,"a",@progbits
	.sectionflags	@""
	.align	4
.nv.constant0._Z20gpu_increment_atomicPi:
	.zero		904


//--------------------- SYMBOLS --------------------------

	.type		.nv.reservedSmem.offset0,@object
	.size		.nv.reservedSmem.offset0,0x4
